	.headerflags	@"EF_CUDA_TEXMODE_UNIFIED EF_CUDA_64BIT_ADDRESS EF_CUDA_ACCELERATORS EF_CUDA_SM90 EF_CUDA_VIRTUAL_SM(EF_CUDA_SM90)"
	.elftype	@"ET_EXEC"


//--------------------- .nv.info                  --------------------------
	.section	.nv.info,"",@"SHT_CUDA_INFO"
	.align	4


	//----- nvinfo : EIATTR_REGCOUNT
	.align		4
        /*0000*/ 	.byte	0x04, 0x2f
        /*0002*/ 	.short	(.L_2 - .L_1)
	.align		4
.L_1:
        /*0004*/ 	.word	index@(triton_per_fused__native_batch_norm_legit_leaky_relu_0)
        /*0008*/ 	.word	0x00000010


	//----- nvinfo : EIATTR_MIN_STACK_SIZE
	.align		4
.L_2:
        /*000c*/ 	.byte	0x04, 0x12
        /*000e*/ 	.short	(.L_4 - .L_3)
	.align		4
.L_3:
        /*0010*/ 	.word	index@(triton_per_fused__native_batch_norm_legit_leaky_relu_0)
        /*0014*/ 	.word	0x00000000


	//----- nvinfo : EIATTR_FRAME_SIZE
	.align		4
.L_4:
        /*0018*/ 	.byte	0x04, 0x11
        /*001a*/ 	.short	(.L_6 - .L_5)
	.align		4
.L_5:
        /*001c*/ 	.word	index@(triton_per_fused__native_batch_norm_legit_leaky_relu_0)
        /*0020*/ 	.word	0x00000000


	//----- nvinfo : EIATTR_MIN_STACK_SIZE
	.align		4
.L_6:
        /*0024*/ 	.byte	0x04, 0x12
        /*0026*/ 	.short	(.L_8 - .L_7)
	.align		4
.L_7:
        /*0028*/ 	.word	index@(triton_per_fused__native_batch_norm_legit_leaky_relu_0)
        /*002c*/ 	.word	0x00000000
.L_8:


//--------------------- .nv.info.triton_per_fused__native_batch_norm_legit_leaky_relu_0 --------------------------
	.section	.nv.info.triton_per_fused__native_batch_norm_legit_leaky_relu_0,"",@"SHT_CUDA_INFO"
	.sectionflags	@""
	.align	4


	//----- nvinfo : EIATTR_CUDA_API_VERSION
	.align		4
        /*0000*/ 	.byte	0x04, 0x37
        /*0002*/ 	.short	(.L_10 - .L_9)
.L_9:
        /*0004*/ 	.word	0x0000007c


	//----- nvinfo : EIATTR_KPARAM_INFO
	.align		4
.L_10:
        /*0008*/ 	.byte	0x04, 0x17
        /*000a*/ 	.short	(.L_12 - .L_11)
.L_11:
        /*000c*/ 	.word	0x00000000
        /*0010*/ 	.short	0x0003
        /*0012*/ 	.short	0x0014
        /*0014*/ 	.byte	0x00, 0xf0, 0x11, 0x00


	//----- nvinfo : EIATTR_KPARAM_INFO
	.align		4
.L_12:
        /*0018*/ 	.byte	0x04, 0x17
        /*001a*/ 	.short	(.L_14 - .L_13)
.L_13:
        /*001c*/ 	.word	0x00000000
        /*0020*/ 	.short	0x0002
        /*0022*/ 	.short	0x0010
        /*0024*/ 	.byte	0x00, 0xf0, 0x11, 0x00


	//----- nvinfo : EIATTR_KPARAM_INFO
	.align		4
.L_14:
        /*0028*/ 	.byte	0x04, 0x17
        /*002a*/ 	.short	(.L_16 - .L_15)
.L_15:
        /*002c*/ 	.word	0x00000000
        /*0030*/ 	.short	0x0001
        /*0032*/ 	.short	0x0008
        /*0034*/ 	.byte	0x00, 0xf4, 0x21, 0x00


	//----- nvinfo : EIATTR_KPARAM_INFO
	.align		4
.L_16:
        /*0038*/ 	.byte	0x04, 0x17
        /*003a*/ 	.short	(.L_18 - .L_17)
.L_17:
        /*003c*/ 	.word	0x00000000
        /*0040*/ 	.short	0x0000
        /*0042*/ 	.short	0x0000
        /*0044*/ 	.byte	0x00, 0xf4, 0x21, 0x00


	//----- nvinfo : EIATTR_SPARSE_MMA_MASK
	.align		4
.L_18:
        /*0048*/ 	.byte	0x03, 0x50
        /*004a*/ 	.short	0x0000


	//----- nvinfo : EIATTR_MAXREG_COUNT
	.align		4
        /*004c*/ 	.byte	0x03, 0x1b
        /*004e*/ 	.short	0x00ff


	//----- nvinfo : EIATTR_COOP_GROUP_MASK_REGIDS
	.align		4
        /*0050*/ 	.byte	0x04, 0x29
        /*0052*/ 	.short	(.L_20 - .L_19)


	//   ....[0]....
.L_19:
        /*0054*/ 	.word	0xffffffff


	//   ....[1]....
        /*0058*/ 	.word	0xffffffff


	//   ....[2]....
        /*005c*/ 	.word	0xffffffff


	//   ....[3]....
        /*0060*/ 	.word	0xffffffff


	//   ....[4]....
        /*0064*/ 	.word	0xffffffff


	//   ....[5]....
        /*0068*/ 	.word	0xffffffff


	//   ....[6]....
        /*006c*/ 	.word	0xffffffff


	//   ....[7]....
        /*0070*/ 	.word	0xffffffff


	//----- nvinfo : EIATTR_COOP_GROUP_INSTR_OFFSETS
	.align		4
.L_20:
        /*0074*/ 	.byte	0x04, 0x28
        /*0076*/ 	.short	(.L_22 - .L_21)


	//   ....[0]....
.L_21:
        /*0078*/ 	.word	0x000000d0


	//   ....[1]....
        /*007c*/ 	.word	0x000000f0


	//   ....[2]....
        /*0080*/ 	.word	0x00000110


	//   ....[3]....
        /*0084*/ 	.word	0x00000130


	//   ....[4]....
        /*0088*/ 	.word	0x00000190


	//   ....[5]....
        /*008c*/ 	.word	0x000001c0


	//   ....[6]....
        /*0090*/ 	.word	0x000001e0


	//   ....[7]....
        /*0094*/ 	.word	0x00000210


	//----- nvinfo : EIATTR_EXIT_INSTR_OFFSETS
	.align		4
.L_22:
        /*0098*/ 	.byte	0x04, 0x1c
        /*009a*/ 	.short	(.L_24 - .L_23)


	//   ....[0]....
.L_23:
        /*009c*/ 	.word	0x000002a0


	//   ....[1]....
        /*00a0*/ 	.word	0x000002c0


	//----- nvinfo : EIATTR_REQNTID
	.align		4
.L_24:
        /*00a4*/ 	.byte	0x04, 0x10
        /*00a6*/ 	.short	(.L_26 - .L_25)
.L_25:
        /*00a8*/ 	.word	0x00000040
        /*00ac*/ 	.word	0x00000001
        /*00b0*/ 	.word	0x00000001


	//----- nvinfo : EIATTR_CBANK_PARAM_SIZE
	.align		4
.L_26:
        /*00b4*/ 	.byte	0x03, 0x19
        /*00b6*/ 	.short	0x0018


	//----- nvinfo : EIATTR_PARAM_CBANK
	.align		4
        /*00b8*/ 	.byte	0x04, 0x0a
        /*00ba*/ 	.short	(.L_28 - .L_27)
	.align		4
.L_27:
        /*00bc*/ 	.word	index@(.nv.constant0.triton_per_fused__native_batch_norm_legit_leaky_relu_0)
        /*00c0*/ 	.short	0x0210
        /*00c2*/ 	.short	0x0018


	//----- nvinfo : EIATTR_SW_WAR
	.align		4
.L_28:
        /*00c4*/ 	.byte	0x04, 0x36
        /*00c6*/ 	.short	(.L_30 - .L_29)
.L_29:
        /*00c8*/ 	.word	0x00000008
.L_30:


//--------------------- .nv.callgraph             --------------------------
	.section	.nv.callgraph,"",@"SHT_CUDA_CALLGRAPH"
	.align	4
	.sectionentsize	8
	.align		4
        /*0000*/ 	.word	0x00000000
	.align		4
        /*0004*/ 	.word	0xffffffff
	.align		4
        /*0008*/ 	.word	0x00000000
	.align		4
        /*000c*/ 	.word	0xfffffffe
	.align		4
        /*0010*/ 	.word	0x00000000
	.align		4
        /*0014*/ 	.word	0xfffffffd
	.align		4
        /*0018*/ 	.word	0x00000000
	.align		4
        /*001c*/ 	.word	0xfffffffc


//--------------------- .nv.constant4             --------------------------
	.section	.nv.constant4,"a",@progbits
	.align	8
	.align		8
.nv.constant4:
        /*0000*/ 	.dword	_$_str


//--------------------- .text.triton_per_fused__native_batch_norm_legit_leaky_relu_0 --------------------------
	.section	.text.triton_per_fused__native_batch_norm_legit_leaky_relu_0,"ax",@progbits
	.align	128
        .global         triton_per_fused__native_batch_norm_legit_leaky_relu_0
        .type           triton_per_fused__native_batch_norm_legit_leaky_relu_0,@function
        .size           triton_per_fused__native_batch_norm_legit_leaky_relu_0,(.L_x_1 - triton_per_fused__native_batch_norm_legit_leaky_relu_0)
        .other          triton_per_fused__native_batch_norm_legit_leaky_relu_0,@"STO_CUDA_ENTRY STV_DEFAULT"
triton_per_fused__native_batch_norm_legit_leaky_relu_0:
.text.triton_per_fused__native_batch_norm_legit_leaky_relu_0:
[----:B------:R-:W0:Y:S02]  /*0000*/  LDC R1, c[0x0][0x28] ;  /* 0x00000a00ff017b82 */ /* 0x000e240000000800 */
[----:B------:R-:W1:Y:S01]  /*0010*/  S2R R11, SR_TID.X ;  /* 0x00000000000b7919 */ /* 0x000e620000002100 */
[----:B------:R-:W2:Y:S01]  /*0020*/  LDC.64 R4, c[0x0][0x210] ;  /* 0x00008400ff047b82 */ /* 0x000ea20000000a00 */
[----:B------:R-:W-:Y:S01]  /*0030*/  ULDC.64 UR4, c[0x0][0x208] ;  /* 0x0000820000047ab9 */ /* 0x000fe20000000a00 */
[----:B------:R-:W3:Y:S01]  /*0040*/  S2R R0, SR_CTAID.X ;  /* 0x0000000000007919 */ /* 0x000ee20000002500 */
[----:B-1----:R-:W-:Y:S02]  /*0050*/  LOP3.LUT R3, R11, 0xf, RZ, 0xc0, !PT ;  /* 0x0000000f0b037812 */ /* 0x002fe400078ec0ff */
[C---:B---3--:R-:W-:Y:S02]  /*0060*/  ISETP.GE.AND P0, PT, R0.reuse, 0x10, PT ;  /* 0x000000100000780c */ /* 0x048fe40003f06270 */
[----:B------:R-:W-:Y:S01]  /*0070*/  LEA R2, R0, R3, 0x4 ;  /* 0x0000000300027211 */ /* 0x000fe200078e20ff */
[----:B------:R-:W-:-:S04]  /*0080*/  HFMA2.MMA R3, -RZ, RZ, 0, 0 ;  /* 0x00000000ff037435 */ /* 0x000fc800000001ff */
[----:B--2---:R-:W-:-:S06]  /*0090*/  IMAD.WIDE R4, R2, 0x4, R4 ;  /* 0x0000000402047825 */ /* 0x004fcc00078e0204 */
[----:B------:R-:W2:Y:S02]  /*00a0*/  @!P0 LDG.E R3, desc[UR4][R4.64] ;  /* 0x0000000404038981 */ /* 0x000ea4000c1e1900 */
[----:B--2---:R-:W-:-:S04]  /*00b0*/  SEL R3, R3, RZ, !P0 ;  /* 0x000000ff03037207 */ /* 0x004fc80004000000 */
[----:B------:R-:W-:-:S05]  /*00c0*/  FSEL R6, R3, RZ, !P0 ;  /* 0x000000ff03067208 */ /* 0x000fca0004000000 */
[----:B------:R-:W1:Y:S02]  /*00d0*/  SHFL.BFLY PT, R7, R6, 0x8, 0x1f ;  /* 0x0d001f0006077f89 */ /* 0x000e6400000e0000 */
[----:B-1----:R-:W-:-:S05]  /*00e0*/  FADD R7, R6, R7 ;  /* 0x0000000706077221 */ /* 0x002fca0000000000 */
[----:B------:R-:W1:Y:S02]  /*00f0*/  SHFL.BFLY PT, R8, R7, 0x4, 0x1f ;  /* 0x0c801f0007087f89 */ /* 0x000e6400000e0000 */
[----:B-1----:R-:W-:-:S05]  /*0100*/  FADD R8, R7, R8 ;  /* 0x0000000807087221 */ /* 0x002fca0000000000 */
[----:B------:R-:W1:Y:S02]  /*0110*/  SHFL.BFLY PT, R9, R8, 0x2, 0x1f ;  /* 0x0c401f0008097f89 */ /* 0x000e6400000e0000 */
[----:B-1----:R-:W-:-:S05]  /*0120*/  FADD R9, R8, R9 ;  /* 0x0000000908097221 */ /* 0x002fca0000000000 */
[----:B------:R-:W1:Y:S02]  /*0130*/  SHFL.BFLY PT, R10, R9, 0x1, 0x1f ;  /* 0x0c201f00090a7f89 */ /* 0x000e6400000e0000 */
[----:B-1----:R-:W-:-:S04]  /*0140*/  FADD R10, R9, R10 ;  /* 0x0000000a090a7221 */ /* 0x002fc80000000000 */
[----:B------:R-:W-:-:S04]  /*0150*/  FFMA R10, R10, -0.0625, R3 ;  /* 0xbd8000000a0a7823 */ /* 0x000fc80000000003 */
[----:B------:R-:W-:-:S05]  /*0160*/  FMUL R3, R10, R10 ;  /* 0x0000000a0a037220 */ /* 0x000fca0000400000 */
[----:B------:R-:W-:Y:S02]  /*0170*/  FSEL R3, R3, RZ, !P0 ;  /* 0x000000ff03037208 */ /* 0x000fe40004000000 */
[----:B------:R-:W-:-:S03]  /*0180*/  LOP3.LUT P0, RZ, R11, 0x30, RZ, 0xc0, !PT ;  /* 0x000000300bff7812 */ /* 0x000fc6000780c0ff */
[----:B------:R-:W1:Y:S01]  /*0190*/  SHFL.BFLY PT, R4, R3, 0x8, 0x1f ;  /* 0x0d001f0003047f89 */ /* 0x000e6200000e0000 */
[----:B------:R-:W-:Y:S01]  /*01a0*/  ISETP.LT.AND P0, PT, R0, 0x10, !P0 ;  /* 0x000000100000780c */ /* 0x000fe20004701270 */
[----:B-1----:R-:W-:-:S05]  /*01b0*/  FADD R6, R3, R4 ;  /* 0x0000000403067221 */ /* 0x002fca0000000000 */
[----:B------:R-:W1:Y:S02]  /*01c0*/  SHFL.BFLY PT, R5, R6, 0x4, 0x1f ;  /* 0x0c801f0006057f89 */ /* 0x000e6400000e0000 */
[----:B-1----:R-:W-:-:S05]  /*01d0*/  FADD R7, R6, R5 ;  /* 0x0000000506077221 */ /* 0x002fca0000000000 */
[----:B------:R-:W1:Y:S02]  /*01e0*/  SHFL.BFLY PT, R4, R7, 0x2, 0x1f ;  /* 0x0c401f0007047f89 */ /* 0x000e6400000e0000 */
[----:B-1----:R-:W-:Y:S01]  /*01f0*/  FADD R8, R7, R4 ;  /* 0x0000000407087221 */ /* 0x002fe20000000000 */
[----:B------:R-:W-:-:S04]  /*0200*/  MOV R4, 0x3d800000 ;  /* 0x3d80000000047802 */ /* 0x000fc80000000f00 */
[----:B------:R-:W1:Y:S02]  /*0210*/  SHFL.BFLY PT, R5, R8, 0x1, 0x1f ;  /* 0x0c201f0008057f89 */ /* 0x000e6400000e0000 */
[----:B-1----:R-:W-:-:S04]  /*0220*/  FADD R5, R8, R5 ;  /* 0x0000000508057221 */ /* 0x002fc80000000000 */
[----:B------:R-:W-:Y:S02]  /*0230*/  FFMA R9, R5, R4, 9.9999997473787516356e-06 ;  /* 0x3727c5ac05097423 */ /* 0x000fe40000000004 */
[----:B------:R-:W1:Y:S04]  /*0240*/  LDC.64 R4, c[0x0][0x218] ;  /* 0x00008600ff047b82 */ /* 0x000e680000000a00 */
[----:B------:R-:W2:Y:S02]  /*0250*/  MUFU.RSQ R9, R9 ;  /* 0x0000000900097308 */ /* 0x000ea40000001400 */
[----:B--2---:R-:W-:-:S05]  /*0260*/  FMUL R13, R10, R9 ;  /* 0x000000090a0d7220 */ /* 0x004fca0000400000 */
[----:B------:R-:W-:Y:S01]  /*0270*/  FSETP.GT.AND P1, PT, R13, RZ, PT ;  /* 0x000000ff0d00720b */ /* 0x000fe20003f24000 */
[----:B-1----:R-:W-:-:S12]  /*0280*/  IMAD.WIDE R2, R2, 0x4, R4 ;  /* 0x0000000402027825 */ /* 0x002fd800078e0204 */
[----:B------:R-:W-:Y:S01]  /*0290*/  @!P1 FMUL R13, R13, 0.20000000298023223877 ;  /* 0x3e4ccccd0d0d9820 */ /* 0x000fe20000400000 */
[----:B------:R-:W-:Y:S06]  /*02a0*/  @!P0 EXIT ;  /* 0x000000000000894d */ /* 0x000fec0003800000 */
[----:B------:R-:W-:Y:S01]  /*02b0*/  STG.E desc[UR4][R2.64], R13 ;  /* 0x0000000d02007986 */ /* 0x000fe2000c101904 */
[----:B------:R-:W-:Y:S05]  /*02c0*/  EXIT ;  /* 0x000000000000794d */ /* 0x000fea0003800000 */
.L_x_0:
[----:B------:R-:W-:-:S00]  /*02d0*/  BRA `(.L_x_0) ;  /* 0xfffffffc00fc7947 */ /* 0x000fc0000383ffff */
[----:B------:R-:W-:-:S00]  /*02e0*/  NOP ;  /* 0x0000000000007918 */ /* 0x000fc00000000000 */
        /* <DEDUP_REMOVED lines=9> */
.L_x_1:


//--------------------- .nv.global.init           --------------------------
	.section	.nv.global.init,"aw",@progbits
.nv.global.init:
	.type		_$_str,@object
	.size		_$_str,(.L_0 - _$_str)
_$_str:
        /*0000*/ 	.byte	0x5f, 0x5f, 0x43, 0x55, 0x44, 0x41, 0x5f, 0x46, 0x54, 0x5a, 0x00
.L_0:


//--------------------- .nv.constant0.triton_per_fused__native_batch_norm_legit_leaky_relu_0 --------------------------
	.section	.nv.constant0.triton_per_fused__native_batch_norm_legit_leaky_relu_0,"a",@progbits
	.sectionflags	@""
	.align	4
.nv.constant0.triton_per_fused__native_batch_norm_legit_leaky_relu_0:
	.zero		552
